//
// Generated by NVIDIA NVVM Compiler
//
// Compiler Build ID: CL-36424714
// Cuda compilation tools, release 13.0, V13.0.88
// Based on NVVM 20.0.0
//

.version 9.0
.target sm_100
.address_size 64

	// .globl	_Z7dkernelPjj

.visible .entry _Z7dkernelPjj(
	.param .u64 .ptr .align 1 _Z7dkernelPjj_param_0,
	.param .u32 _Z7dkernelPjj_param_1
)
{
	.reg .pred 	%p<12>;
	.reg .b32 	%r<17>;
	.reg .b64 	%rd<3>;

	ld.param.u64 	%rd2, [_Z7dkernelPjj_param_0];
	cvta.to.global.u64 	%rd1, %rd2;
	mov.u32 	%r2, %ctaid.x;
	mov.u32 	%r3, %ntid.x;
	mov.u32 	%r4, %tid.x;
	mad.lo.s32 	%r1, %r2, %r3, %r4;
	setp.gt.s32 	%p1, %r1, 4;
	@%p1 bra 	$L__BB0_8;
	setp.gt.s32 	%p7, %r1, 2;
	@%p7 bra 	$L__BB0_5;
	setp.eq.s32 	%p10, %r1, 0;
	@%p10 bra 	$L__BB0_15;
	setp.eq.s32 	%p11, %r1, 2;
	@%p11 bra 	$L__BB0_4;
	bra.uni 	$L__BB0_19;
$L__BB0_4:
	ld.global.u32 	%r13, [%rd1];
	st.global.u32 	[%rd1+8], %r13;
	bra.uni 	$L__BB0_19;
$L__BB0_5:
	setp.eq.s32 	%p8, %r1, 3;
	@%p8 bra 	$L__BB0_16;
	setp.eq.s32 	%p9, %r1, 4;
	@%p9 bra 	$L__BB0_7;
	bra.uni 	$L__BB0_19;
$L__BB0_7:
	ld.global.u32 	%r10, [%rd1+16];
	add.s32 	%r11, %r10, 8;
	st.global.u32 	[%rd1+16], %r11;
	bra.uni 	$L__BB0_19;
$L__BB0_8:
	setp.gt.s32 	%p2, %r1, 7;
	@%p2 bra 	$L__BB0_12;
	setp.eq.s32 	%p5, %r1, 5;
	@%p5 bra 	$L__BB0_17;
	setp.eq.s32 	%p6, %r1, 7;
	@%p6 bra 	$L__BB0_11;
	bra.uni 	$L__BB0_19;
$L__BB0_11:
	mov.b32 	%r5, 14;
	st.global.u32 	[%rd1+28], %r5;
	bra.uni 	$L__BB0_19;
$L__BB0_12:
	setp.eq.s32 	%p3, %r1, 8;
	@%p3 bra 	$L__BB0_18;
	setp.eq.s32 	%p4, %r1, 9;
	@%p4 bra 	$L__BB0_14;
	bra.uni 	$L__BB0_19;
$L__BB0_14:
	ld.global.u32 	%r14, [%rd1+36];
	mul.lo.s32 	%r15, %r14, 9;
	st.global.u32 	[%rd1+36], %r15;
	bra.uni 	$L__BB0_19;
$L__BB0_15:
	mov.b32 	%r16, 0;
	st.global.u32 	[%rd1], %r16;
	bra.uni 	$L__BB0_19;
$L__BB0_16:
	ld.global.u32 	%r12, [%rd1+24];
	st.global.u32 	[%rd1+12], %r12;
	bra.uni 	$L__BB0_19;
$L__BB0_17:
	ld.global.u32 	%r8, [%rd1+20];
	sub.s32 	%r9, 5, %r8;
	st.global.u32 	[%rd1+20], %r9;
	bra.uni 	$L__BB0_19;
$L__BB0_18:
	ld.global.u32 	%r6, [%rd1+32];
	add.s32 	%r7, %r6, 8;
	st.global.u32 	[%rd1+32], %r7;
$L__BB0_19:
	ret;

}


// ===== COMPILED SASS (sm_100) =====

	.target	sm_100

	.elftype	@"ET_EXEC"


//--------------------- .note.nv.tkinfo           --------------------------
	.section	.note.nv.tkinfo,"",@"SHT_NOTE"
	.sectionflags	@"SHF_NOTE_NV_TKINFO"
	.tkinfo
        /*0018*/ 	.word	0x00000002
        /*0030*/ 	.string	""
        /*0030*/ 	.string	"ptxas"
        /*0030*/ 	.string	"Cuda compilation tools, release 13.0, V13.0.88"
        /*0030*/ 	.string	"Build cuda_13.0.r13.0/compiler.36424714_0"
        /*0030*/ 	.string	"-arch sm_100 -m 64 "



//--------------------- .note.nv.cuinfo           --------------------------
	.section	.note.nv.cuinfo,"",@"SHT_NOTE"
	.sectionflags	@"SHF_NOTE_NV_CUINFO"
        /*0018*/ 	.short	0x0002
        /*001a*/ 	.short	0x0064
        /*001c*/ 	.short	0x0082
	.zero		2


//--------------------- .nv.info                  --------------------------
	.section	.nv.info,"",@"SHT_CUDA_INFO"
	.align	4


	//----- nvinfo : EIATTR_REGCOUNT
	.align		4
        /*0000*/ 	.byte	0x04, 0x2f
        /*0002*/ 	.short	(.L_1 - .L_0)
	.align		4
.L_0:
        /*0004*/ 	.word	index@(_Z7dkernelPjj)
        /*0008*/ 	.word	0x00000008


	//----- nvinfo : EIATTR_FRAME_SIZE
	.align		4
.L_1:
        /*000c*/ 	.byte	0x04, 0x11
        /*000e*/ 	.short	(.L_3 - .L_2)
	.align		4
.L_2:
        /*0010*/ 	.word	index@(_Z7dkernelPjj)
        /*0014*/ 	.word	0x00000000


	//----- nvinfo : EIATTR_MIN_STACK_SIZE
	.align		4
.L_3:
        /*0018*/ 	.byte	0x04, 0x12
        /*001a*/ 	.short	(.L_5 - .L_4)
	.align		4
.L_4:
        /*001c*/ 	.word	index@(_Z7dkernelPjj)
        /*0020*/ 	.word	0x00000000
.L_5:


//--------------------- .nv.compat                --------------------------
	.section	.nv.compat,"",@"SHT_CUDA_COMPAT_INFO"
	.align	4
        /*0000*/ 	.byte	0x02, 0x09, 0x00, 0x00, 0x02, 0x02, 0x01, 0x00, 0x02, 0x05, 0x05, 0x00, 0x03, 0x07, 0x01, 0x01
        /*0010*/ 	.byte	0x02, 0x03, 0x00, 0x00, 0x02, 0x06, 0x01, 0x00, 0x04, 0x0b, 0x08, 0x00, 0x09, 0x00, 0x00, 0x00
        /*0020*/ 	.byte	0x00, 0x00, 0x00, 0x00


//--------------------- .nv.info._Z7dkernelPjj    --------------------------
	.section	.nv.info._Z7dkernelPjj,"",@"SHT_CUDA_INFO"
	.sectionflags	@""
	.align	4


	//----- nvinfo : EIATTR_CUDA_API_VERSION
	.align		4
        /*0000*/ 	.byte	0x04, 0x37
        /*0002*/ 	.short	(.L_7 - .L_6)
.L_6:
        /*0004*/ 	.word	0x00000082


	//----- nvinfo : EIATTR_KPARAM_INFO
	.align		4
.L_7:
        /*0008*/ 	.byte	0x04, 0x17
        /*000a*/ 	.short	(.L_9 - .L_8)
.L_8:
        /*000c*/ 	.word	0x00000000
        /*0010*/ 	.short	0x0001
        /*0012*/ 	.short	0x0008
        /*0014*/ 	.byte	0x00, 0xf0, 0x11, 0x00


	//----- nvinfo : EIATTR_KPARAM_INFO
	.align		4
.L_9:
        /*0018*/ 	.byte	0x04, 0x17
        /*001a*/ 	.short	(.L_11 - .L_10)
.L_10:
        /*001c*/ 	.word	0x00000000
        /*0020*/ 	.short	0x0000
        /*0022*/ 	.short	0x0000
        /*0024*/ 	.byte	0x00, 0xf5, 0x21, 0x00


	//----- nvinfo : EIATTR_SPARSE_MMA_MASK
	.align		4
.L_11:
        /*0028*/ 	.byte	0x03, 0x50
        /*002a*/ 	.short	0x0000


	//----- nvinfo : EIATTR_MAXREG_COUNT
	.align		4
        /*002c*/ 	.byte	0x03, 0x1b
        /*002e*/ 	.short	0x00ff


	//----- nvinfo : EIATTR_MERCURY_ISA_VERSION
	.align		4
        /*0030*/ 	.byte	0x03, 0x5f
        /*0032*/ 	.short	0x0101


	//----- nvinfo : EIATTR_VRC_CTA_INIT_COUNT
	.align		4
        /*0034*/ 	.byte	0x02, 0x4a
	.zero		1
	.zero		1


	//----- nvinfo : EIATTR_EXIT_INSTR_OFFSETS
	.align		4
        /*0038*/ 	.byte	0x04, 0x1c
        /*003a*/ 	.short	(.L_13 - .L_12)


	//   ....[0]....
.L_12:
        /*003c*/ 	.word	0x00000130


	//   ....[1]....
        /*0040*/ 	.word	0x00000160


	//   ....[2]....
        /*0044*/ 	.word	0x00000210


	//   ....[3]....
        /*0048*/ 	.word	0x00000250


	//   ....[4]....
        /*004c*/ 	.word	0x00000310


	//   ....[5]....
        /*0050*/ 	.word	0x00000360


	//   ....[6]....
        /*0054*/ 	.word	0x00000410


	//   ....[7]....
        /*0058*/ 	.word	0x00000470


	//----- nvinfo : EIATTR_INDIRECT_BRANCH_TARGETS
	.align		4
.L_13:
        /*005c*/ 	.byte	0x04, 0x34
        /*005e*/ 	.short	(.L_15 - .L_14)


	//   ....[0]....
.L_14:
        /*0060*/ 	.word	.L_x_5@srel
        /*0064*/ 	.short	0x0
        /*0066*/ 	.short	0x0
        /*0068*/ 	.word	0x4
        /*006c*/ 	.word	.L_x_6@srel
        /*0070*/ 	.word	.L_x_7@srel
        /*0074*/ 	.word	.L_x_8@srel
        /*0078*/ 	.word	.L_x_7@srel


	//   ....[1]....
        /*007c*/ 	.word	.L_x_10@srel
        /*0080*/ 	.short	0x0
        /*0082*/ 	.short	0x0
        /*0084*/ 	.word	0x3
        /*0088*/ 	.word	.L_x_11@srel
        /*008c*/ 	.word	.L_x_12@srel
        /*0090*/ 	.word	.L_x_7@srel


	//   ....[2]....
        /* <DEDUP_REMOVED lines=8> */


	//   ....[3]....
        /*00b0*/ 	.word	.L_x_19@srel
        /*00b4*/ 	.short	0x0
        /*00b6*/ 	.short	0x0
        /*00b8*/ 	.word	0x3
        /*00bc*/ 	.word	.L_x_20@srel
        /*00c0*/ 	.word	.L_x_21@srel
        /*00c4*/ 	.word	.L_x_7@srel


	//----- nvinfo : EIATTR_CRS_STACK_SIZE
	.align		4
.L_15:
        /*00c8*/ 	.byte	0x04, 0x1e
        /*00ca*/ 	.short	(.L_17 - .L_16)
.L_16:
        /*00cc*/ 	.word	0x00000000


	//----- nvinfo : EIATTR_CBANK_PARAM_SIZE
	.align		4
.L_17:
        /*00d0*/ 	.byte	0x03, 0x19
        /*00d2*/ 	.short	0x000c


	//----- nvinfo : EIATTR_PARAM_CBANK
	.align		4
        /*00d4*/ 	.byte	0x04, 0x0a
        /*00d6*/ 	.short	(.L_19 - .L_18)
	.align		4
.L_18:
        /*00d8*/ 	.word	index@(.nv.constant0._Z7dkernelPjj)
        /*00dc*/ 	.short	0x0380
        /*00de*/ 	.short	0x000c


	//----- nvinfo : EIATTR_SW_WAR
	.align		4
.L_19:
        /*00e0*/ 	.byte	0x04, 0x36
        /*00e2*/ 	.short	(.L_21 - .L_20)
.L_20:
        /*00e4*/ 	.word	0x00000008
.L_21:


//--------------------- .nv.callgraph             --------------------------
	.section	.nv.callgraph,"",@"SHT_CUDA_CALLGRAPH"
	.align	4
	.sectionentsize	8
	.align		4
        /*0000*/ 	.word	0x00000000
	.align		4
        /*0004*/ 	.word	0xffffffff
	.align		4
        /*0008*/ 	.word	0x00000000
	.align		4
        /*000c*/ 	.word	0xfffffffe
	.align		4
        /*0010*/ 	.word	0x00000000
	.align		4
        /*0014*/ 	.word	0xfffffffd
	.align		4
        /*0018*/ 	.word	0x00000000
	.align		4
        /*001c*/ 	.word	0xfffffffc


//--------------------- .nv.constant2._Z7dkernelPjj --------------------------
	.section	.nv.constant2._Z7dkernelPjj,"a",@progbits
	.sectionflags	@""
	.align	4
.nv.constant2._Z7dkernelPjj:
        /*0000*/ 	.byte	0x40, 0x01, 0x00, 0x00, 0x60, 0x04, 0x00, 0x00, 0x00, 0x01, 0x00, 0x00, 0x60, 0x04, 0x00, 0x00
        /*0010*/ 	.byte	0x20, 0x02, 0x00, 0x00, 0xd0, 0x01, 0x00, 0x00, 0x60, 0x04, 0x00, 0x00, 0x20, 0x03, 0x00, 0x00
        /*0020*/ 	.byte	0x60, 0x04, 0x00, 0x00, 0xe0, 0x02, 0x00, 0x00, 0x60, 0x04, 0x00, 0x00, 0x20, 0x04, 0x00, 0x00
        /*0030*/ 	.byte	0xd0, 0x03, 0x00, 0x00, 0x60, 0x04, 0x00, 0x00


//--------------------- .text._Z7dkernelPjj       --------------------------
	.section	.text._Z7dkernelPjj,"ax",@progbits
	.align	128
        .global         _Z7dkernelPjj
        .type           _Z7dkernelPjj,@function
        .size           _Z7dkernelPjj,(.L_x_23 - _Z7dkernelPjj)
        .other          _Z7dkernelPjj,@"STO_CUDA_ENTRY STV_DEFAULT"
_Z7dkernelPjj:
.text._Z7dkernelPjj:
[----:B------:R-:W-:Y:S01]  /*0000*/  LDC R1, c[0x0][0x37c] ;  /* 0x0000df00ff017b82 */ /* 0x000fe20000000800 */
[----:B------:R-:W0:Y:S07]  /*0010*/  S2R R3, SR_TID.X ;  /* 0x0000000000037919 */ /* 0x000e2e0000002100 */
[----:B------:R-:W0:Y:S01]  /*0020*/  S2UR UR6, SR_CTAID.X ;  /* 0x00000000000679c3 */ /* 0x000e220000002500 */
[----:B------:R-:W1:Y:S01]  /*0030*/  LDCU.64 UR4, c[0x0][0x358] ;  /* 0x00006b00ff0477ac */ /* 0x000e620008000a00 */
[----:B------:R-:W-:Y:S06]  /*0040*/  BSSY.RECONVERGENT B0, `(.L_x_0) ;  /* 0x0000042000007945 */ /* 0x000fec0003800200 */
[----:B------:R-:W0:Y:S02]  /*0050*/  LDC R0, c[0x0][0x360] ;  /* 0x0000d800ff007b82 */ /* 0x000e240000000800 */
[----:B0-----:R-:W-:-:S05]  /*0060*/  IMAD R0, R0, UR6, R3 ;  /* 0x0000000600007c24 */ /* 0x001fca000f8e0203 */
[----:B------:R-:W-:-:S13]  /*0070*/  ISETP.GT.AND P0, PT, R0, 0x4, PT ;  /* 0x000000040000780c */ /* 0x000fda0003f04270 */
[----:B-1----:R-:W-:Y:S05]  /*0080*/  @P0 BRA `(.L_x_1) ;  /* 0x0000000000740947 */ /* 0x002fea0003800000 */
[----:B------:R-:W-:-:S13]  /*0090*/  ISETP.GT.AND P0, PT, R0, 0x2, PT ;  /* 0x000000020000780c */ /* 0x000fda0003f04270 */
[----:B------:R-:W-:Y:S05]  /*00a0*/  @P0 BRA `(.L_x_2) ;  /* 0x0000000000300947 */ /* 0x000fea0003800000 */
[----:B------:R-:W-:-:S05]  /*00b0*/  VIMNMX.U32 R0, PT, PT, R0, 0x3, PT ;  /* 0x0000000300007848 */ /* 0x000fca0003fe0000 */
[----:B------:R-:W-:-:S04]  /*00c0*/  IMAD.SHL.U32 R0, R0, 0x4, RZ ;  /* 0x0000000400007824 */ /* 0x000fc800078e00ff */
[----:B------:R-:W0:Y:S02]  /*00d0*/  LDC R2, c[0x2][R0] ;  /* 0x0080000000027b82 */ /* 0x000e240000000800 */
[----:B0-----:R-:W-:-:S04]  /*00e0*/  SHF.R.S32.HI R3, RZ, 0x1f, R2 ;  /* 0x0000001fff037819 */ /* 0x001fc80000011402 */
.L_x_5:
[----:B------:R-:W-:Y:S05]  /*00f0*/  BRX R2 -0x100                       (*"BRANCH_TARGETS .L_x_6,.L_x_7,.L_x_8"*) ;  /* 0xfffffffc02c07949 */ /* 0x000fea000383ffff */
.L_x_8:
[----:B------:R-:W0:Y:S02]  /*0100*/  LDC.64 R2, c[0x0][0x380] ;  /* 0x0000e000ff027b82 */ /* 0x000e240000000a00 */
[----:B0-----:R-:W2:Y:S04]  /*0110*/  LDG.E R5, desc[UR4][R2.64] ;  /* 0x0000000402057981 */ /* 0x001ea8000c1e1900 */
[----:B--2---:R-:W-:Y:S01]  /*0120*/  STG.E desc[UR4][R2.64+0x8], R5 ;  /* 0x0000080502007986 */ /* 0x004fe2000c101904 */
[----:B------:R-:W-:Y:S05]  /*0130*/  EXIT ;  /* 0x000000000000794d */ /* 0x000fea0003800000 */
.L_x_6:
[----:B------:R-:W0:Y:S02]  /*0140*/  LDC.64 R2, c[0x0][0x380] ;  /* 0x0000e000ff027b82 */ /* 0x000e240000000a00 */
[----:B0-----:R-:W-:Y:S01]  /*0150*/  STG.E desc[UR4][R2.64], RZ ;  /* 0x000000ff02007986 */ /* 0x001fe2000c101904 */
[----:B------:R-:W-:Y:S05]  /*0160*/  EXIT ;  /* 0x000000000000794d */ /* 0x000fea0003800000 */
.L_x_2:
[----:B------:R-:W-:-:S05]  /*0170*/  IMAD.MOV.U32 R3, RZ, RZ, -0x3 ;  /* 0xfffffffdff037424 */ /* 0x000fca00078e00ff */
[----:B------:R-:W-:-:S05]  /*0180*/  VIADDMNMX.U32 R0, R0, R3, 0x2, PT ;  /* 0x0000000200007446 */ /* 0x000fca0003800003 */
[----:B------:R-:W-:-:S04]  /*0190*/  IMAD.SHL.U32 R0, R0, 0x4, RZ ;  /* 0x0000000400007824 */ /* 0x000fc800078e00ff */
[----:B------:R-:W0:Y:S02]  /*01a0*/  LDC R2, c[0x2][R0+0x10] ;  /* 0x0080040000027b82 */ /* 0x000e240000000800 */
[----:B0-----:R-:W-:-:S04]  /*01b0*/  SHF.R.S32.HI R3, RZ, 0x1f, R2 ;  /* 0x0000001fff037819 */ /* 0x001fc80000011402 */
.L_x_10:
[----:B------:R-:W-:Y:S05]  /*01c0*/  BRX R2 -0x1d0                       (*"BRANCH_TARGETS .L_x_11,.L_x_12,.L_x_7"*) ;  /* 0xfffffffc028c7949 */ /* 0x000fea000383ffff */
.L_x_12:
[----:B------:R-:W0:Y:S02]  /*01d0*/  LDC.64 R2, c[0x0][0x380] ;  /* 0x0000e000ff027b82 */ /* 0x000e240000000a00 */
[----:B0-----:R-:W2:Y:S02]  /*01e0*/  LDG.E R0, desc[UR4][R2.64+0x10] ;  /* 0x0000100402007981 */ /* 0x001ea4000c1e1900 */
[----:B--2---:R-:W-:-:S05]  /*01f0*/  VIADD R5, R0, 0x8 ;  /* 0x0000000800057836 */ /* 0x004fca0000000000 */
[----:B------:R-:W-:Y:S01]  /*0200*/  STG.E desc[UR4][R2.64+0x10], R5 ;  /* 0x0000100502007986 */ /* 0x000fe2000c101904 */
[----:B------:R-:W-:Y:S05]  /*0210*/  EXIT ;  /* 0x000000000000794d */ /* 0x000fea0003800000 */
.L_x_11:
[----:B------:R-:W0:Y:S02]  /*0220*/  LDC.64 R2, c[0x0][0x380] ;  /* 0x0000e000ff027b82 */ /* 0x000e240000000a00 */
[----:B0-----:R-:W2:Y:S04]  /*0230*/  LDG.E R5, desc[UR4][R2.64+0x18] ;  /* 0x0000180402057981 */ /* 0x001ea8000c1e1900 */
[----:B--2---:R-:W-:Y:S01]  /*0240*/  STG.E desc[UR4][R2.64+0xc], R5 ;  /* 0x00000c0502007986 */ /* 0x004fe2000c101904 */
[----:B------:R-:W-:Y:S05]  /*0250*/  EXIT ;  /* 0x000000000000794d */ /* 0x000fea0003800000 */
.L_x_1:
[----:B------:R-:W-:-:S13]  /*0260*/  ISETP.GT.AND P0, PT, R0, 0x7, PT ;  /* 0x000000070000780c */ /* 0x000fda0003f04270 */
[----:B------:R-:W-:Y:S05]  /*0270*/  @P0 BRA `(.L_x_3) ;  /* 0x00000000003c0947 */ /* 0x000fea0003800000 */
[----:B------:R-:W-:-:S05]  /*0280*/  IMAD.MOV.U32 R3, RZ, RZ, -0x5 ;  /* 0xfffffffbff037424 */ /* 0x000fca00078e00ff */
[----:B------:R-:W-:-:S05]  /*0290*/  VIADDMNMX.U32 R0, R0, R3, 0x3, PT ;  /* 0x0000000300007446 */ /* 0x000fca0003800003 */
[----:B------:R-:W-:-:S04]  /*02a0*/  IMAD.SHL.U32 R0, R0, 0x4, RZ ;  /* 0x0000000400007824 */ /* 0x000fc800078e00ff */
[----:B------:R-:W0:Y:S02]  /*02b0*/  LDC R2, c[0x2][R0+0x1c] ;  /* 0x0080070000027b82 */ /* 0x000e240000000800 */
[----:B0-----:R-:W-:-:S04]  /*02c0*/  SHF.R.S32.HI R3, RZ, 0x1f, R2 ;  /* 0x0000001fff037819 */ /* 0x001fc80000011402 */
.L_x_14:
[----:B------:R-:W-:Y:S05]  /*02d0*/  BRX R2 -0x2e0                       (*"BRANCH_TARGETS .L_x_15,.L_x_7,.L_x_17"*) ;  /* 0xfffffffc02487949 */ /* 0x000fea000383ffff */
.L_x_17:
[----:B------:R-:W0:Y:S01]  /*02e0*/  LDC.64 R2, c[0x0][0x380] ;  /* 0x0000e000ff027b82 */ /* 0x000e220000000a00 */
[----:B------:R-:W-:-:S05]  /*02f0*/  IMAD.MOV.U32 R5, RZ, RZ, 0xe ;  /* 0x0000000eff057424 */ /* 0x000fca00078e00ff */
[----:B0-----:R-:W-:Y:S01]  /*0300*/  STG.E desc[UR4][R2.64+0x1c], R5 ;  /* 0x00001c0502007986 */ /* 0x001fe2000c101904 */
[----:B------:R-:W-:Y:S05]  /*0310*/  EXIT ;  /* 0x000000000000794d */ /* 0x000fea0003800000 */
.L_x_15:
[----:B------:R-:W0:Y:S02]  /*0320*/  LDC.64 R2, c[0x0][0x380] ;  /* 0x0000e000ff027b82 */ /* 0x000e240000000a00 */
[----:B0-----:R-:W2:Y:S02]  /*0330*/  LDG.E R0, desc[UR4][R2.64+0x14] ;  /* 0x0000140402007981 */ /* 0x001ea4000c1e1900 */
[----:B--2---:R-:W-:-:S05]  /*0340*/  IADD3 R5, PT, PT, -R0, 0x5, RZ ;  /* 0x0000000500057810 */ /* 0x004fca0007ffe1ff */
[----:B------:R-:W-:Y:S01]  /*0350*/  STG.E desc[UR4][R2.64+0x14], R5 ;  /* 0x0000140502007986 */ /* 0x000fe2000c101904 */
[----:B------:R-:W-:Y:S05]  /*0360*/  EXIT ;  /* 0x000000000000794d */ /* 0x000fea0003800000 */
.L_x_3:
[----:B------:R-:W-:-:S05]  /*0370*/  IMAD.MOV.U32 R3, RZ, RZ, -0x8 ;  /* 0xfffffff8ff037424 */ /* 0x000fca00078e00ff */
[----:B------:R-:W-:-:S05]  /*0380*/  VIADDMNMX.U32 R0, R0, R3, 0x2, PT ;  /* 0x0000000200007446 */ /* 0x000fca0003800003 */
[----:B------:R-:W-:-:S04]  /*0390*/  IMAD.SHL.U32 R0, R0, 0x4, RZ ;  /* 0x0000000400007824 */ /* 0x000fc800078e00ff */
[----:B------:R-:W0:Y:S02]  /*03a0*/  LDC R2, c[0x2][R0+0x2c] ;  /* 0x00800b0000027b82 */ /* 0x000e240000000800 */
[----:B0-----:R-:W-:-:S04]  /*03b0*/  SHF.R.S32.HI R3, RZ, 0x1f, R2 ;  /* 0x0000001fff037819 */ /* 0x001fc80000011402 */
.L_x_19:
[----:B------:R-:W-:Y:S05]  /*03c0*/  BRX R2 -0x3d0                       (*"BRANCH_TARGETS .L_x_20,.L_x_21,.L_x_7"*) ;  /* 0xfffffffc020c7949 */ /* 0x000fea000383ffff */
.L_x_21:
[----:B------:R-:W0:Y:S02]  /*03d0*/  LDC.64 R2, c[0x0][0x380] ;  /* 0x0000e000ff027b82 */ /* 0x000e240000000a00 */
[----:B0-----:R-:W2:Y:S02]  /*03e0*/  LDG.E R0, desc[UR4][R2.64+0x24] ;  /* 0x0000240402007981 */ /* 0x001ea4000c1e1900 */
[----:B--2---:R-:W-:-:S05]  /*03f0*/  IMAD R5, R0, 0x9, RZ ;  /* 0x0000000900057824 */ /* 0x004fca00078e02ff */
[----:B------:R-:W-:Y:S01]  /*0400*/  STG.E desc[UR4][R2.64+0x24], R5 ;  /* 0x0000240502007986 */ /* 0x000fe2000c101904 */
[----:B------:R-:W-:Y:S05]  /*0410*/  EXIT ;  /* 0x000000000000794d */ /* 0x000fea0003800000 */
.L_x_20:
[----:B------:R-:W0:Y:S02]  /*0420*/  LDC.64 R2, c[0x0][0x380] ;  /* 0x0000e000ff027b82 */ /* 0x000e240000000a00 */
[----:B0-----:R-:W2:Y:S02]  /*0430*/  LDG.E R0, desc[UR4][R2.64+0x20] ;  /* 0x0000200402007981 */ /* 0x001ea4000c1e1900 */
[----:B--2---:R-:W-:-:S05]  /*0440*/  VIADD R5, R0, 0x8 ;  /* 0x0000000800057836 */ /* 0x004fca0000000000 */
[----:B------:R0:W-:Y:S02]  /*0450*/  STG.E desc[UR4][R2.64+0x20], R5 ;  /* 0x0000200502007986 */ /* 0x0001e4000c101904 */
.L_x_7:
[----:B------:R-:W-:Y:S05]  /*0460*/  BSYNC.RECONVERGENT B0 ;  /* 0x0000000000007941 */ /* 0x000fea0003800200 */
.L_x_0:
[----:B------:R-:W-:Y:S05]  /*0470*/  EXIT ;  /* 0x000000000000794d */ /* 0x000fea0003800000 */
.L_x_4:
[----:B------:R-:W-:-:S00]  /*0480*/  BRA `(.L_x_4) ;  /* 0xfffffffc00fc7947 */ /* 0x000fc0000383ffff */
[----:B------:R-:W-:-:S00]  /*0490*/  NOP ;  /* 0x0000000000007918 */ /* 0x000fc00000000000 */
        /* <DEDUP_REMOVED lines=14> */
.L_x_23:


//--------------------- .nv.shared.reserved.0     --------------------------
	.section	.nv.shared.reserved.0,"aw",@nobits
	.weak		__nv_reservedSMEM_offset_0_alias
	.size		__nv_reservedSMEM_offset_0_alias, 0, 64
	.other		__nv_reservedSMEM_offset_0_alias,@"STO_CUDA_RESERVED_SHARED STV_DEFAULT"
__nv_reservedSMEM_offset_0_alias:
	.zero		0
	.zero		64


//--------------------- .nv.constant0._Z7dkernelPjj --------------------------
	.section	.nv.constant0._Z7dkernelPjj,"a",@progbits
	.sectionflags	@""
	.align	4
.nv.constant0._Z7dkernelPjj:
	.zero		908


//--------------------- SYMBOLS --------------------------

	.type		.nv.reservedSmem.offset0,@object
	.size		.nv.reservedSmem.offset0,0x4
